//
// Generated by NVIDIA NVVM Compiler
//
// Compiler Build ID: CL-36424714
// Cuda compilation tools, release 13.0, V13.0.88
// Based on NVVM 20.0.0
//

.version 9.0
.target sm_100
.address_size 64

	// .globl	_ZN3cub18CUB_300001_SM_10006detail11EmptyKernelIvEEvv
.global .align 1 .b8 _ZN30_INTERNAL_73c95884_4_k_cu_main4cuda3std3__45__cpo5beginE[1];
.global .align 1 .b8 _ZN30_INTERNAL_73c95884_4_k_cu_main4cuda3std3__45__cpo3endE[1];
.global .align 1 .b8 _ZN30_INTERNAL_73c95884_4_k_cu_main4cuda3std3__45__cpo6cbeginE[1];
.global .align 1 .b8 _ZN30_INTERNAL_73c95884_4_k_cu_main4cuda3std3__45__cpo4cendE[1];
.global .align 1 .b8 _ZN30_INTERNAL_73c95884_4_k_cu_main4cuda3std3__45__cpo6rbeginE[1];
.global .align 1 .b8 _ZN30_INTERNAL_73c95884_4_k_cu_main4cuda3std3__45__cpo4rendE[1];
.global .align 1 .b8 _ZN30_INTERNAL_73c95884_4_k_cu_main4cuda3std3__45__cpo7crbeginE[1];
.global .align 1 .b8 _ZN30_INTERNAL_73c95884_4_k_cu_main4cuda3std3__45__cpo5crendE[1];
.global .align 1 .b8 _ZN30_INTERNAL_73c95884_4_k_cu_main4cuda3std3__432_GLOBAL__N__73c95884_4_k_cu_main6ignoreE[1];
.global .align 1 .b8 _ZN30_INTERNAL_73c95884_4_k_cu_main4cuda3std3__419piecewise_constructE[1];
.global .align 1 .b8 _ZN30_INTERNAL_73c95884_4_k_cu_main4cuda3std3__48in_placeE[1];
.global .align 1 .b8 _ZN30_INTERNAL_73c95884_4_k_cu_main4cuda3std3__420unreachable_sentinelE[1];
.global .align 1 .b8 _ZN30_INTERNAL_73c95884_4_k_cu_main4cuda3std3__47nulloptE[1];
.global .align 1 .b8 _ZN30_INTERNAL_73c95884_4_k_cu_main4cuda3std3__48unexpectE[1];
.global .align 1 .b8 _ZN30_INTERNAL_73c95884_4_k_cu_main4cuda3std6ranges3__45__cpo4swapE[1];
.global .align 1 .b8 _ZN30_INTERNAL_73c95884_4_k_cu_main4cuda3std6ranges3__45__cpo9iter_moveE[1];
.global .align 1 .b8 _ZN30_INTERNAL_73c95884_4_k_cu_main4cuda3std6ranges3__45__cpo5beginE[1];
.global .align 1 .b8 _ZN30_INTERNAL_73c95884_4_k_cu_main4cuda3std6ranges3__45__cpo3endE[1];
.global .align 1 .b8 _ZN30_INTERNAL_73c95884_4_k_cu_main4cuda3std6ranges3__45__cpo6cbeginE[1];
.global .align 1 .b8 _ZN30_INTERNAL_73c95884_4_k_cu_main4cuda3std6ranges3__45__cpo4cendE[1];
.global .align 1 .b8 _ZN30_INTERNAL_73c95884_4_k_cu_main4cuda3std6ranges3__45__cpo7advanceE[1];
.global .align 1 .b8 _ZN30_INTERNAL_73c95884_4_k_cu_main4cuda3std6ranges3__45__cpo9iter_swapE[1];
.global .align 1 .b8 _ZN30_INTERNAL_73c95884_4_k_cu_main4cuda3std6ranges3__45__cpo4nextE[1];
.global .align 1 .b8 _ZN30_INTERNAL_73c95884_4_k_cu_main4cuda3std6ranges3__45__cpo4prevE[1];
.global .align 1 .b8 _ZN30_INTERNAL_73c95884_4_k_cu_main4cuda3std6ranges3__45__cpo4dataE[1];
.global .align 1 .b8 _ZN30_INTERNAL_73c95884_4_k_cu_main4cuda3std6ranges3__45__cpo5cdataE[1];
.global .align 1 .b8 _ZN30_INTERNAL_73c95884_4_k_cu_main4cuda3std6ranges3__45__cpo4sizeE[1];
.global .align 1 .b8 _ZN30_INTERNAL_73c95884_4_k_cu_main4cuda3std6ranges3__45__cpo5ssizeE[1];
.global .align 1 .b8 _ZN30_INTERNAL_73c95884_4_k_cu_main4cuda3std6ranges3__45__cpo8distanceE[1];
.global .align 1 .b8 _ZN30_INTERNAL_73c95884_4_k_cu_main6thrust24THRUST_300001_SM_1000_NS6system6detail10sequential3seqE[1];
.global .align 1 .b8 _ZN30_INTERNAL_73c95884_4_k_cu_main6thrust24THRUST_300001_SM_1000_NS12placeholders2_1E[1];
.global .align 1 .b8 _ZN30_INTERNAL_73c95884_4_k_cu_main6thrust24THRUST_300001_SM_1000_NS12placeholders2_2E[1];
.global .align 1 .b8 _ZN30_INTERNAL_73c95884_4_k_cu_main6thrust24THRUST_300001_SM_1000_NS12placeholders2_3E[1];
.global .align 1 .b8 _ZN30_INTERNAL_73c95884_4_k_cu_main6thrust24THRUST_300001_SM_1000_NS12placeholders2_4E[1];
.global .align 1 .b8 _ZN30_INTERNAL_73c95884_4_k_cu_main6thrust24THRUST_300001_SM_1000_NS12placeholders2_5E[1];
.global .align 1 .b8 _ZN30_INTERNAL_73c95884_4_k_cu_main6thrust24THRUST_300001_SM_1000_NS12placeholders2_6E[1];
.global .align 1 .b8 _ZN30_INTERNAL_73c95884_4_k_cu_main6thrust24THRUST_300001_SM_1000_NS12placeholders2_7E[1];
.global .align 1 .b8 _ZN30_INTERNAL_73c95884_4_k_cu_main6thrust24THRUST_300001_SM_1000_NS12placeholders2_8E[1];
.global .align 1 .b8 _ZN30_INTERNAL_73c95884_4_k_cu_main6thrust24THRUST_300001_SM_1000_NS12placeholders2_9E[1];
.global .align 1 .b8 _ZN30_INTERNAL_73c95884_4_k_cu_main6thrust24THRUST_300001_SM_1000_NS12placeholders3_10E[1];

.visible .entry _ZN3cub18CUB_300001_SM_10006detail11EmptyKernelIvEEvv()
{


	ret;

}


// ===== COMPILED SASS (sm_100) =====

	.target	sm_100

	.elftype	@"ET_EXEC"


//--------------------- .note.nv.tkinfo           --------------------------
	.section	.note.nv.tkinfo,"",@"SHT_NOTE"
	.sectionflags	@"SHF_NOTE_NV_TKINFO"
	.tkinfo
        /*0018*/ 	.word	0x00000002
        /*0030*/ 	.string	""
        /*0030*/ 	.string	"ptxas"
        /*0030*/ 	.string	"Cuda compilation tools, release 13.0, V13.0.88"
        /*0030*/ 	.string	"Build cuda_13.0.r13.0/compiler.36424714_0"
        /*0030*/ 	.string	"-arch sm_100 -m 64 "



//--------------------- .note.nv.cuinfo           --------------------------
	.section	.note.nv.cuinfo,"",@"SHT_NOTE"
	.sectionflags	@"SHF_NOTE_NV_CUINFO"
        /*0018*/ 	.short	0x0002
        /*001a*/ 	.short	0x0064
        /*001c*/ 	.short	0x0082
	.zero		2


//--------------------- .nv.info                  --------------------------
	.section	.nv.info,"",@"SHT_CUDA_INFO"
	.align	4


	//----- nvinfo : EIATTR_REGCOUNT
	.align		4
        /*0000*/ 	.byte	0x04, 0x2f
        /*0002*/ 	.short	(.L_41 - .L_40)
	.align		4
.L_40:
        /*0004*/ 	.word	index@(_ZN3cub18CUB_300001_SM_10006detail11EmptyKernelIvEEvv)
        /*0008*/ 	.word	0x00000004


	//----- nvinfo : EIATTR_FRAME_SIZE
	.align		4
.L_41:
        /*000c*/ 	.byte	0x04, 0x11
        /*000e*/ 	.short	(.L_43 - .L_42)
	.align		4
.L_42:
        /*0010*/ 	.word	index@(_ZN3cub18CUB_300001_SM_10006detail11EmptyKernelIvEEvv)
        /*0014*/ 	.word	0x00000000


	//----- nvinfo : EIATTR_MIN_STACK_SIZE
	.align		4
.L_43:
        /*0018*/ 	.byte	0x04, 0x12
        /*001a*/ 	.short	(.L_45 - .L_44)
	.align		4
.L_44:
        /*001c*/ 	.word	index@(_ZN3cub18CUB_300001_SM_10006detail11EmptyKernelIvEEvv)
        /*0020*/ 	.word	0x00000000
.L_45:


//--------------------- .nv.compat                --------------------------
	.section	.nv.compat,"",@"SHT_CUDA_COMPAT_INFO"
	.align	4
        /*0000*/ 	.byte	0x02, 0x09, 0x00, 0x00, 0x02, 0x02, 0x01, 0x00, 0x02, 0x05, 0x05, 0x00, 0x03, 0x07, 0x01, 0x01
        /*0010*/ 	.byte	0x02, 0x03, 0x00, 0x00, 0x02, 0x06, 0x01, 0x00, 0x04, 0x0b, 0x08, 0x00, 0x09, 0x00, 0x00, 0x00
        /*0020*/ 	.byte	0x00, 0x00, 0x00, 0x00


//--------------------- .nv.info._ZN3cub18CUB_300001_SM_10006detail11EmptyKernelIvEEvv --------------------------
	.section	.nv.info._ZN3cub18CUB_300001_SM_10006detail11EmptyKernelIvEEvv,"",@"SHT_CUDA_INFO"
	.sectionflags	@""
	.align	4


	//----- nvinfo : EIATTR_CUDA_API_VERSION
	.align		4
        /*0000*/ 	.byte	0x04, 0x37
        /*0002*/ 	.short	(.L_47 - .L_46)
.L_46:
        /*0004*/ 	.word	0x00000082


	//----- nvinfo : EIATTR_SPARSE_MMA_MASK
	.align		4
.L_47:
        /*0008*/ 	.byte	0x03, 0x50
        /*000a*/ 	.short	0x0000


	//----- nvinfo : EIATTR_MAXREG_COUNT
	.align		4
        /*000c*/ 	.byte	0x03, 0x1b
        /*000e*/ 	.short	0x00ff


	//----- nvinfo : EIATTR_MERCURY_ISA_VERSION
	.align		4
        /*0010*/ 	.byte	0x03, 0x5f
        /*0012*/ 	.short	0x0101


	//----- nvinfo : EIATTR_VRC_CTA_INIT_COUNT
	.align		4
        /*0014*/ 	.byte	0x02, 0x4a
	.zero		1
	.zero		1


	//----- nvinfo : EIATTR_EXIT_INSTR_OFFSETS
	.align		4
        /*0018*/ 	.byte	0x04, 0x1c
        /*001a*/ 	.short	(.L_49 - .L_48)


	//   ....[0]....
.L_48:
        /*001c*/ 	.word	0x00000010


	//----- nvinfo : EIATTR_SW_WAR
	.align		4
.L_49:
        /*0020*/ 	.byte	0x04, 0x36
        /*0022*/ 	.short	(.L_51 - .L_50)
.L_50:
        /*0024*/ 	.word	0x00000008
.L_51:


//--------------------- .nv.callgraph             --------------------------
	.section	.nv.callgraph,"",@"SHT_CUDA_CALLGRAPH"
	.align	4
	.sectionentsize	8
	.align		4
        /*0000*/ 	.word	0x00000000
	.align		4
        /*0004*/ 	.word	0xffffffff
	.align		4
        /*0008*/ 	.word	0x00000000
	.align		4
        /*000c*/ 	.word	0xfffffffe
	.align		4
        /*0010*/ 	.word	0x00000000
	.align		4
        /*0014*/ 	.word	0xfffffffd
	.align		4
        /*0018*/ 	.word	0x00000000
	.align		4
        /*001c*/ 	.word	0xfffffffc


//--------------------- .nv.constant4             --------------------------
	.section	.nv.constant4,"a",@progbits
	.align	8
	.align		8
.nv.constant4:
        /*0000*/ 	.dword	_ZN30_INTERNAL_73c95884_4_k_cu_main4cuda3std3__45__cpo5beginE
	.align		8
        /*0008*/ 	.dword	_ZN30_INTERNAL_73c95884_4_k_cu_main4cuda3std3__45__cpo3endE
	.align		8
        /*0010*/ 	.dword	_ZN30_INTERNAL_73c95884_4_k_cu_main4cuda3std3__45__cpo6cbeginE
	.align		8
        /*0018*/ 	.dword	_ZN30_INTERNAL_73c95884_4_k_cu_main4cuda3std3__45__cpo4cendE
	.align		8
        /*0020*/ 	.dword	_ZN30_INTERNAL_73c95884_4_k_cu_main4cuda3std3__45__cpo6rbeginE
	.align		8
        /*0028*/ 	.dword	_ZN30_INTERNAL_73c95884_4_k_cu_main4cuda3std3__45__cpo4rendE
	.align		8
        /*0030*/ 	.dword	_ZN30_INTERNAL_73c95884_4_k_cu_main4cuda3std3__45__cpo7crbeginE
	.align		8
        /*0038*/ 	.dword	_ZN30_INTERNAL_73c95884_4_k_cu_main4cuda3std3__45__cpo5crendE
	.align		8
        /*0040*/ 	.dword	_ZN30_INTERNAL_73c95884_4_k_cu_main4cuda3std3__432_GLOBAL__N__73c95884_4_k_cu_main6ignoreE
	.align		8
        /*0048*/ 	.dword	_ZN30_INTERNAL_73c95884_4_k_cu_main4cuda3std3__419piecewise_constructE
	.align		8
        /*0050*/ 	.dword	_ZN30_INTERNAL_73c95884_4_k_cu_main4cuda3std3__48in_placeE
	.align		8
        /*0058*/ 	.dword	_ZN30_INTERNAL_73c95884_4_k_cu_main4cuda3std3__420unreachable_sentinelE
	.align		8
        /*0060*/ 	.dword	_ZN30_INTERNAL_73c95884_4_k_cu_main4cuda3std3__47nulloptE
	.align		8
        /*0068*/ 	.dword	_ZN30_INTERNAL_73c95884_4_k_cu_main4cuda3std3__48unexpectE
	.align		8
        /*0070*/ 	.dword	_ZN30_INTERNAL_73c95884_4_k_cu_main4cuda3std6ranges3__45__cpo4swapE
	.align		8
        /*0078*/ 	.dword	_ZN30_INTERNAL_73c95884_4_k_cu_main4cuda3std6ranges3__45__cpo9iter_moveE
	.align		8
        /*0080*/ 	.dword	_ZN30_INTERNAL_73c95884_4_k_cu_main4cuda3std6ranges3__45__cpo5beginE
	.align		8
        /*0088*/ 	.dword	_ZN30_INTERNAL_73c95884_4_k_cu_main4cuda3std6ranges3__45__cpo3endE
	.align		8
        /*0090*/ 	.dword	_ZN30_INTERNAL_73c95884_4_k_cu_main4cuda3std6ranges3__45__cpo6cbeginE
	.align		8
        /*0098*/ 	.dword	_ZN30_INTERNAL_73c95884_4_k_cu_main4cuda3std6ranges3__45__cpo4cendE
	.align		8
        /*00a0*/ 	.dword	_ZN30_INTERNAL_73c95884_4_k_cu_main4cuda3std6ranges3__45__cpo7advanceE
	.align		8
        /*00a8*/ 	.dword	_ZN30_INTERNAL_73c95884_4_k_cu_main4cuda3std6ranges3__45__cpo9iter_swapE
	.align		8
        /*00b0*/ 	.dword	_ZN30_INTERNAL_73c95884_4_k_cu_main4cuda3std6ranges3__45__cpo4nextE
	.align		8
        /*00b8*/ 	.dword	_ZN30_INTERNAL_73c95884_4_k_cu_main4cuda3std6ranges3__45__cpo4prevE
	.align		8
        /*00c0*/ 	.dword	_ZN30_INTERNAL_73c95884_4_k_cu_main4cuda3std6ranges3__45__cpo4dataE
	.align		8
        /*00c8*/ 	.dword	_ZN30_INTERNAL_73c95884_4_k_cu_main4cuda3std6ranges3__45__cpo5cdataE
	.align		8
        /*00d0*/ 	.dword	_ZN30_INTERNAL_73c95884_4_k_cu_main4cuda3std6ranges3__45__cpo4sizeE
	.align		8
        /*00d8*/ 	.dword	_ZN30_INTERNAL_73c95884_4_k_cu_main4cuda3std6ranges3__45__cpo5ssizeE
	.align		8
        /*00e0*/ 	.dword	_ZN30_INTERNAL_73c95884_4_k_cu_main4cuda3std6ranges3__45__cpo8distanceE
	.align		8
        /*00e8*/ 	.dword	_ZN30_INTERNAL_73c95884_4_k_cu_main6thrust24THRUST_300001_SM_1000_NS6system6detail10sequential3seqE
	.align		8
        /*00f0*/ 	.dword	_ZN30_INTERNAL_73c95884_4_k_cu_main6thrust24THRUST_300001_SM_1000_NS12placeholders2_1E
	.align		8
        /*00f8*/ 	.dword	_ZN30_INTERNAL_73c95884_4_k_cu_main6thrust24THRUST_300001_SM_1000_NS12placeholders2_2E
	.align		8
        /*0100*/ 	.dword	_ZN30_INTERNAL_73c95884_4_k_cu_main6thrust24THRUST_300001_SM_1000_NS12placeholders2_3E
	.align		8
        /*0108*/ 	.dword	_ZN30_INTERNAL_73c95884_4_k_cu_main6thrust24THRUST_300001_SM_1000_NS12placeholders2_4E
	.align		8
        /*0110*/ 	.dword	_ZN30_INTERNAL_73c95884_4_k_cu_main6thrust24THRUST_300001_SM_1000_NS12placeholders2_5E
	.align		8
        /*0118*/ 	.dword	_ZN30_INTERNAL_73c95884_4_k_cu_main6thrust24THRUST_300001_SM_1000_NS12placeholders2_6E
	.align		8
        /*0120*/ 	.dword	_ZN30_INTERNAL_73c95884_4_k_cu_main6thrust24THRUST_300001_SM_1000_NS12placeholders2_7E
	.align		8
        /*0128*/ 	.dword	_ZN30_INTERNAL_73c95884_4_k_cu_main6thrust24THRUST_300001_SM_1000_NS12placeholders2_8E
	.align		8
        /*0130*/ 	.dword	_ZN30_INTERNAL_73c95884_4_k_cu_main6thrust24THRUST_300001_SM_1000_NS12placeholders2_9E
	.align		8
        /*0138*/ 	.dword	_ZN30_INTERNAL_73c95884_4_k_cu_main6thrust24THRUST_300001_SM_1000_NS12placeholders3_10E


//--------------------- .text._ZN3cub18CUB_300001_SM_10006detail11EmptyKernelIvEEvv --------------------------
	.section	.text._ZN3cub18CUB_300001_SM_10006detail11EmptyKernelIvEEvv,"ax",@progbits
	.align	128
        .global         _ZN3cub18CUB_300001_SM_10006detail11EmptyKernelIvEEvv
        .type           _ZN3cub18CUB_300001_SM_10006detail11EmptyKernelIvEEvv,@function
        .size           _ZN3cub18CUB_300001_SM_10006detail11EmptyKernelIvEEvv,(.L_x_1 - _ZN3cub18CUB_300001_SM_10006detail11EmptyKernelIvEEvv)
        .other          _ZN3cub18CUB_300001_SM_10006detail11EmptyKernelIvEEvv,@"STO_CUDA_ENTRY STV_DEFAULT"
_ZN3cub18CUB_300001_SM_10006detail11EmptyKernelIvEEvv:
.text._ZN3cub18CUB_300001_SM_10006detail11EmptyKernelIvEEvv:
[----:B------:R-:W-:Y:S01]  /*0000*/  LDC R1, c[0x0][0x37c] ;  /* 0x0000df00ff017b82 */ /* 0x000fe20000000800 */
[----:B------:R-:W-:Y:S05]  /*0010*/  EXIT ;  /* 0x000000000000794d */ /* 0x000fea0003800000 */
.L_x_0:
[----:B------:R-:W-:-:S00]  /*0020*/  BRA `(.L_x_0) ;  /* 0xfffffffc00fc7947 */ /* 0x000fc0000383ffff */
[----:B------:R-:W-:-:S00]  /*0030*/  NOP ;  /* 0x0000000000007918 */ /* 0x000fc00000000000 */
        /* <DEDUP_REMOVED lines=12> */
.L_x_1:


//--------------------- .nv.shared.reserved.0     --------------------------
	.section	.nv.shared.reserved.0,"aw",@nobits
	.weak		__nv_reservedSMEM_offset_0_alias
	.size		__nv_reservedSMEM_offset_0_alias, 0, 64
	.other		__nv_reservedSMEM_offset_0_alias,@"STO_CUDA_RESERVED_SHARED STV_DEFAULT"
__nv_reservedSMEM_offset_0_alias:
	.zero		0
	.zero		64


//--------------------- .nv.global                --------------------------
	.section	.nv.global,"aw",@nobits
.nv.global:
	.type		_ZN30_INTERNAL_73c95884_4_k_cu_main6thrust24THRUST_300001_SM_1000_NS12placeholders2_5E,@object
	.size		_ZN30_INTERNAL_73c95884_4_k_cu_main6thrust24THRUST_300001_SM_1000_NS12placeholders2_5E,(_ZN30_INTERNAL_73c95884_4_k_cu_main4cuda3std3__45__cpo6cbeginE - _ZN30_INTERNAL_73c95884_4_k_cu_main6thrust24THRUST_300001_SM_1000_NS12placeholders2_5E)
_ZN30_INTERNAL_73c95884_4_k_cu_main6thrust24THRUST_300001_SM_1000_NS12placeholders2_5E:
	.zero		1
	.type		_ZN30_INTERNAL_73c95884_4_k_cu_main4cuda3std3__45__cpo6cbeginE,@object
	.size		_ZN30_INTERNAL_73c95884_4_k_cu_main4cuda3std3__45__cpo6cbeginE,(_ZN30_INTERNAL_73c95884_4_k_cu_main4cuda3std6ranges3__45__cpo6cbeginE - _ZN30_INTERNAL_73c95884_4_k_cu_main4cuda3std3__45__cpo6cbeginE)
_ZN30_INTERNAL_73c95884_4_k_cu_main4cuda3std3__45__cpo6cbeginE:
	.zero		1
	.type		_ZN30_INTERNAL_73c95884_4_k_cu_main4cuda3std6ranges3__45__cpo6cbeginE,@object
	.size		_ZN30_INTERNAL_73c95884_4_k_cu_main4cuda3std6ranges3__45__cpo6cbeginE,(_ZN30_INTERNAL_73c95884_4_k_cu_main4cuda3std3__48in_placeE - _ZN30_INTERNAL_73c95884_4_k_cu_main4cuda3std6ranges3__45__cpo6cbeginE)
_ZN30_INTERNAL_73c95884_4_k_cu_main4cuda3std6ranges3__45__cpo6cbeginE:
	.zero		1
	.type		_ZN30_INTERNAL_73c95884_4_k_cu_main4cuda3std3__48in_placeE,@object
	.size		_ZN30_INTERNAL_73c95884_4_k_cu_main4cuda3std3__48in_placeE,(_ZN30_INTERNAL_73c95884_4_k_cu_main4cuda3std6ranges3__45__cpo4sizeE - _ZN30_INTERNAL_73c95884_4_k_cu_main4cuda3std3__48in_placeE)
_ZN30_INTERNAL_73c95884_4_k_cu_main4cuda3std3__48in_placeE:
	.zero		1
	.type		_ZN30_INTERNAL_73c95884_4_k_cu_main4cuda3std6ranges3__45__cpo4sizeE,@object
	.size		_ZN30_INTERNAL_73c95884_4_k_cu_main4cuda3std6ranges3__45__cpo4sizeE,(_ZN30_INTERNAL_73c95884_4_k_cu_main6thrust24THRUST_300001_SM_1000_NS12placeholders2_9E - _ZN30_INTERNAL_73c95884_4_k_cu_main4cuda3std6ranges3__45__cpo4sizeE)
_ZN30_INTERNAL_73c95884_4_k_cu_main4cuda3std6ranges3__45__cpo4sizeE:
	.zero		1
	.type		_ZN30_INTERNAL_73c95884_4_k_cu_main6thrust24THRUST_300001_SM_1000_NS12placeholders2_9E,@object
	.size		_ZN30_INTERNAL_73c95884_4_k_cu_main6thrust24THRUST_300001_SM_1000_NS12placeholders2_9E,(_ZN30_INTERNAL_73c95884_4_k_cu_main4cuda3std3__45__cpo7crbeginE - _ZN30_INTERNAL_73c95884_4_k_cu_main6thrust24THRUST_300001_SM_1000_NS12placeholders2_9E)
_ZN30_INTERNAL_73c95884_4_k_cu_main6thrust24THRUST_300001_SM_1000_NS12placeholders2_9E:
	.zero		1
	.type		_ZN30_INTERNAL_73c95884_4_k_cu_main4cuda3std3__45__cpo7crbeginE,@object
	.size		_ZN30_INTERNAL_73c95884_4_k_cu_main4cuda3std3__45__cpo7crbeginE,(_ZN30_INTERNAL_73c95884_4_k_cu_main4cuda3std6ranges3__45__cpo4nextE - _ZN30_INTERNAL_73c95884_4_k_cu_main4cuda3std3__45__cpo7crbeginE)
_ZN30_INTERNAL_73c95884_4_k_cu_main4cuda3std3__45__cpo7crbeginE:
	.zero		1
	.type		_ZN30_INTERNAL_73c95884_4_k_cu_main4cuda3std6ranges3__45__cpo4nextE,@object
	.size		_ZN30_INTERNAL_73c95884_4_k_cu_main4cuda3std6ranges3__45__cpo4nextE,(_ZN30_INTERNAL_73c95884_4_k_cu_main4cuda3std6ranges3__45__cpo4swapE - _ZN30_INTERNAL_73c95884_4_k_cu_main4cuda3std6ranges3__45__cpo4nextE)
_ZN30_INTERNAL_73c95884_4_k_cu_main4cuda3std6ranges3__45__cpo4nextE:
	.zero		1
	.type		_ZN30_INTERNAL_73c95884_4_k_cu_main4cuda3std6ranges3__45__cpo4swapE,@object
	.size		_ZN30_INTERNAL_73c95884_4_k_cu_main4cuda3std6ranges3__45__cpo4swapE,(_ZN30_INTERNAL_73c95884_4_k_cu_main6thrust24THRUST_300001_SM_1000_NS12placeholders2_1E - _ZN30_INTERNAL_73c95884_4_k_cu_main4cuda3std6ranges3__45__cpo4swapE)
_ZN30_INTERNAL_73c95884_4_k_cu_main4cuda3std6ranges3__45__cpo4swapE:
	.zero		1
	.type		_ZN30_INTERNAL_73c95884_4_k_cu_main6thrust24THRUST_300001_SM_1000_NS12placeholders2_1E,@object
	.size		_ZN30_INTERNAL_73c95884_4_k_cu_main6thrust24THRUST_300001_SM_1000_NS12placeholders2_1E,(_ZN30_INTERNAL_73c95884_4_k_cu_main6thrust24THRUST_300001_SM_1000_NS12placeholders2_3E - _ZN30_INTERNAL_73c95884_4_k_cu_main6thrust24THRUST_300001_SM_1000_NS12placeholders2_1E)
_ZN30_INTERNAL_73c95884_4_k_cu_main6thrust24THRUST_300001_SM_1000_NS12placeholders2_1E:
	.zero		1
	.type		_ZN30_INTERNAL_73c95884_4_k_cu_main6thrust24THRUST_300001_SM_1000_NS12placeholders2_3E,@object
	.size		_ZN30_INTERNAL_73c95884_4_k_cu_main6thrust24THRUST_300001_SM_1000_NS12placeholders2_3E,(_ZN30_INTERNAL_73c95884_4_k_cu_main4cuda3std3__45__cpo5beginE - _ZN30_INTERNAL_73c95884_4_k_cu_main6thrust24THRUST_300001_SM_1000_NS12placeholders2_3E)
_ZN30_INTERNAL_73c95884_4_k_cu_main6thrust24THRUST_300001_SM_1000_NS12placeholders2_3E:
	.zero		1
	.type		_ZN30_INTERNAL_73c95884_4_k_cu_main4cuda3std3__45__cpo5beginE,@object
	.size		_ZN30_INTERNAL_73c95884_4_k_cu_main4cuda3std3__45__cpo5beginE,(_ZN30_INTERNAL_73c95884_4_k_cu_main4cuda3std6ranges3__45__cpo5beginE - _ZN30_INTERNAL_73c95884_4_k_cu_main4cuda3std3__45__cpo5beginE)
_ZN30_INTERNAL_73c95884_4_k_cu_main4cuda3std3__45__cpo5beginE:
	.zero		1
	.type		_ZN30_INTERNAL_73c95884_4_k_cu_main4cuda3std6ranges3__45__cpo5beginE,@object
	.size		_ZN30_INTERNAL_73c95884_4_k_cu_main4cuda3std6ranges3__45__cpo5beginE,(_ZN30_INTERNAL_73c95884_4_k_cu_main4cuda3std3__432_GLOBAL__N__73c95884_4_k_cu_main6ignoreE - _ZN30_INTERNAL_73c95884_4_k_cu_main4cuda3std6ranges3__45__cpo5beginE)
_ZN30_INTERNAL_73c95884_4_k_cu_main4cuda3std6ranges3__45__cpo5beginE:
	.zero		1
	.type		_ZN30_INTERNAL_73c95884_4_k_cu_main4cuda3std3__432_GLOBAL__N__73c95884_4_k_cu_main6ignoreE,@object
	.size		_ZN30_INTERNAL_73c95884_4_k_cu_main4cuda3std3__432_GLOBAL__N__73c95884_4_k_cu_main6ignoreE,(_ZN30_INTERNAL_73c95884_4_k_cu_main4cuda3std6ranges3__45__cpo4dataE - _ZN30_INTERNAL_73c95884_4_k_cu_main4cuda3std3__432_GLOBAL__N__73c95884_4_k_cu_main6ignoreE)
_ZN30_INTERNAL_73c95884_4_k_cu_main4cuda3std3__432_GLOBAL__N__73c95884_4_k_cu_main6ignoreE:
	.zero		1
	.type		_ZN30_INTERNAL_73c95884_4_k_cu_main4cuda3std6ranges3__45__cpo4dataE,@object
	.size		_ZN30_INTERNAL_73c95884_4_k_cu_main4cuda3std6ranges3__45__cpo4dataE,(_ZN30_INTERNAL_73c95884_4_k_cu_main6thrust24THRUST_300001_SM_1000_NS12placeholders2_7E - _ZN30_INTERNAL_73c95884_4_k_cu_main4cuda3std6ranges3__45__cpo4dataE)
_ZN30_INTERNAL_73c95884_4_k_cu_main4cuda3std6ranges3__45__cpo4dataE:
	.zero		1
	.type		_ZN30_INTERNAL_73c95884_4_k_cu_main6thrust24THRUST_300001_SM_1000_NS12placeholders2_7E,@object
	.size		_ZN30_INTERNAL_73c95884_4_k_cu_main6thrust24THRUST_300001_SM_1000_NS12placeholders2_7E,(_ZN30_INTERNAL_73c95884_4_k_cu_main4cuda3std3__45__cpo6rbeginE - _ZN30_INTERNAL_73c95884_4_k_cu_main6thrust24THRUST_300001_SM_1000_NS12placeholders2_7E)
_ZN30_INTERNAL_73c95884_4_k_cu_main6thrust24THRUST_300001_SM_1000_NS12placeholders2_7E:
	.zero		1
	.type		_ZN30_INTERNAL_73c95884_4_k_cu_main4cuda3std3__45__cpo6rbeginE,@object
	.size		_ZN30_INTERNAL_73c95884_4_k_cu_main4cuda3std3__45__cpo6rbeginE,(_ZN30_INTERNAL_73c95884_4_k_cu_main4cuda3std6ranges3__45__cpo7advanceE - _ZN30_INTERNAL_73c95884_4_k_cu_main4cuda3std3__45__cpo6rbeginE)
_ZN30_INTERNAL_73c95884_4_k_cu_main4cuda3std3__45__cpo6rbeginE:
	.zero		1
	.type		_ZN30_INTERNAL_73c95884_4_k_cu_main4cuda3std6ranges3__45__cpo7advanceE,@object
	.size		_ZN30_INTERNAL_73c95884_4_k_cu_main4cuda3std6ranges3__45__cpo7advanceE,(_ZN30_INTERNAL_73c95884_4_k_cu_main4cuda3std3__47nulloptE - _ZN30_INTERNAL_73c95884_4_k_cu_main4cuda3std6ranges3__45__cpo7advanceE)
_ZN30_INTERNAL_73c95884_4_k_cu_main4cuda3std6ranges3__45__cpo7advanceE:
	.zero		1
	.type		_ZN30_INTERNAL_73c95884_4_k_cu_main4cuda3std3__47nulloptE,@object
	.size		_ZN30_INTERNAL_73c95884_4_k_cu_main4cuda3std3__47nulloptE,(_ZN30_INTERNAL_73c95884_4_k_cu_main4cuda3std6ranges3__45__cpo8distanceE - _ZN30_INTERNAL_73c95884_4_k_cu_main4cuda3std3__47nulloptE)
_ZN30_INTERNAL_73c95884_4_k_cu_main4cuda3std3__47nulloptE:
	.zero		1
	.type		_ZN30_INTERNAL_73c95884_4_k_cu_main4cuda3std6ranges3__45__cpo8distanceE,@object
	.size		_ZN30_INTERNAL_73c95884_4_k_cu_main4cuda3std6ranges3__45__cpo8distanceE,(_ZN30_INTERNAL_73c95884_4_k_cu_main6thrust24THRUST_300001_SM_1000_NS12placeholders2_6E - _ZN30_INTERNAL_73c95884_4_k_cu_main4cuda3std6ranges3__45__cpo8distanceE)
_ZN30_INTERNAL_73c95884_4_k_cu_main4cuda3std6ranges3__45__cpo8distanceE:
	.zero		1
	.type		_ZN30_INTERNAL_73c95884_4_k_cu_main6thrust24THRUST_300001_SM_1000_NS12placeholders2_6E,@object
	.size		_ZN30_INTERNAL_73c95884_4_k_cu_main6thrust24THRUST_300001_SM_1000_NS12placeholders2_6E,(_ZN30_INTERNAL_73c95884_4_k_cu_main4cuda3std3__45__cpo4cendE - _ZN30_INTERNAL_73c95884_4_k_cu_main6thrust24THRUST_300001_SM_1000_NS12placeholders2_6E)
_ZN30_INTERNAL_73c95884_4_k_cu_main6thrust24THRUST_300001_SM_1000_NS12placeholders2_6E:
	.zero		1
	.type		_ZN30_INTERNAL_73c95884_4_k_cu_main4cuda3std3__45__cpo4cendE,@object
	.size		_ZN30_INTERNAL_73c95884_4_k_cu_main4cuda3std3__45__cpo4cendE,(_ZN30_INTERNAL_73c95884_4_k_cu_main4cuda3std6ranges3__45__cpo4cendE - _ZN30_INTERNAL_73c95884_4_k_cu_main4cuda3std3__45__cpo4cendE)
_ZN30_INTERNAL_73c95884_4_k_cu_main4cuda3std3__45__cpo4cendE:
	.zero		1
	.type		_ZN30_INTERNAL_73c95884_4_k_cu_main4cuda3std6ranges3__45__cpo4cendE,@object
	.size		_ZN30_INTERNAL_73c95884_4_k_cu_main4cuda3std6ranges3__45__cpo4cendE,(_ZN30_INTERNAL_73c95884_4_k_cu_main4cuda3std3__420unreachable_sentinelE - _ZN30_INTERNAL_73c95884_4_k_cu_main4cuda3std6ranges3__45__cpo4cendE)
_ZN30_INTERNAL_73c95884_4_k_cu_main4cuda3std6ranges3__45__cpo4cendE:
	.zero		1
	.type		_ZN30_INTERNAL_73c95884_4_k_cu_main4cuda3std3__420unreachable_sentinelE,@object
	.size		_ZN30_INTERNAL_73c95884_4_k_cu_main4cuda3std3__420unreachable_sentinelE,(_ZN30_INTERNAL_73c95884_4_k_cu_main4cuda3std6ranges3__45__cpo5ssizeE - _ZN30_INTERNAL_73c95884_4_k_cu_main4cuda3std3__420unreachable_sentinelE)
_ZN30_INTERNAL_73c95884_4_k_cu_main4cuda3std3__420unreachable_sentinelE:
	.zero		1
	.type		_ZN30_INTERNAL_73c95884_4_k_cu_main4cuda3std6ranges3__45__cpo5ssizeE,@object
	.size		_ZN30_INTERNAL_73c95884_4_k_cu_main4cuda3std6ranges3__45__cpo5ssizeE,(_ZN30_INTERNAL_73c95884_4_k_cu_main6thrust24THRUST_300001_SM_1000_NS12placeholders3_10E - _ZN30_INTERNAL_73c95884_4_k_cu_main4cuda3std6ranges3__45__cpo5ssizeE)
_ZN30_INTERNAL_73c95884_4_k_cu_main4cuda3std6ranges3__45__cpo5ssizeE:
	.zero		1
	.type		_ZN30_INTERNAL_73c95884_4_k_cu_main6thrust24THRUST_300001_SM_1000_NS12placeholders3_10E,@object
	.size		_ZN30_INTERNAL_73c95884_4_k_cu_main6thrust24THRUST_300001_SM_1000_NS12placeholders3_10E,(_ZN30_INTERNAL_73c95884_4_k_cu_main4cuda3std3__45__cpo5crendE - _ZN30_INTERNAL_73c95884_4_k_cu_main6thrust24THRUST_300001_SM_1000_NS12placeholders3_10E)
_ZN30_INTERNAL_73c95884_4_k_cu_main6thrust24THRUST_300001_SM_1000_NS12placeholders3_10E:
	.zero		1
	.type		_ZN30_INTERNAL_73c95884_4_k_cu_main4cuda3std3__45__cpo5crendE,@object
	.size		_ZN30_INTERNAL_73c95884_4_k_cu_main4cuda3std3__45__cpo5crendE,(_ZN30_INTERNAL_73c95884_4_k_cu_main4cuda3std6ranges3__45__cpo4prevE - _ZN30_INTERNAL_73c95884_4_k_cu_main4cuda3std3__45__cpo5crendE)
_ZN30_INTERNAL_73c95884_4_k_cu_main4cuda3std3__45__cpo5crendE:
	.zero		1
	.type		_ZN30_INTERNAL_73c95884_4_k_cu_main4cuda3std6ranges3__45__cpo4prevE,@object
	.size		_ZN30_INTERNAL_73c95884_4_k_cu_main4cuda3std6ranges3__45__cpo4prevE,(_ZN30_INTERNAL_73c95884_4_k_cu_main4cuda3std6ranges3__45__cpo9iter_moveE - _ZN30_INTERNAL_73c95884_4_k_cu_main4cuda3std6ranges3__45__cpo4prevE)
_ZN30_INTERNAL_73c95884_4_k_cu_main4cuda3std6ranges3__45__cpo4prevE:
	.zero		1
	.type		_ZN30_INTERNAL_73c95884_4_k_cu_main4cuda3std6ranges3__45__cpo9iter_moveE,@object
	.size		_ZN30_INTERNAL_73c95884_4_k_cu_main4cuda3std6ranges3__45__cpo9iter_moveE,(_ZN30_INTERNAL_73c95884_4_k_cu_main6thrust24THRUST_300001_SM_1000_NS12placeholders2_2E - _ZN30_INTERNAL_73c95884_4_k_cu_main4cuda3std6ranges3__45__cpo9iter_moveE)
_ZN30_INTERNAL_73c95884_4_k_cu_main4cuda3std6ranges3__45__cpo9iter_moveE:
	.zero		1
	.type		_ZN30_INTERNAL_73c95884_4_k_cu_main6thrust24THRUST_300001_SM_1000_NS12placeholders2_2E,@object
	.size		_ZN30_INTERNAL_73c95884_4_k_cu_main6thrust24THRUST_300001_SM_1000_NS12placeholders2_2E,(_ZN30_INTERNAL_73c95884_4_k_cu_main6thrust24THRUST_300001_SM_1000_NS12placeholders2_4E - _ZN30_INTERNAL_73c95884_4_k_cu_main6thrust24THRUST_300001_SM_1000_NS12placeholders2_2E)
_ZN30_INTERNAL_73c95884_4_k_cu_main6thrust24THRUST_300001_SM_1000_NS12placeholders2_2E:
	.zero		1
	.type		_ZN30_INTERNAL_73c95884_4_k_cu_main6thrust24THRUST_300001_SM_1000_NS12placeholders2_4E,@object
	.size		_ZN30_INTERNAL_73c95884_4_k_cu_main6thrust24THRUST_300001_SM_1000_NS12placeholders2_4E,(_ZN30_INTERNAL_73c95884_4_k_cu_main4cuda3std3__45__cpo3endE - _ZN30_INTERNAL_73c95884_4_k_cu_main6thrust24THRUST_300001_SM_1000_NS12placeholders2_4E)
_ZN30_INTERNAL_73c95884_4_k_cu_main6thrust24THRUST_300001_SM_1000_NS12placeholders2_4E:
	.zero		1
	.type		_ZN30_INTERNAL_73c95884_4_k_cu_main4cuda3std3__45__cpo3endE,@object
	.size		_ZN30_INTERNAL_73c95884_4_k_cu_main4cuda3std3__45__cpo3endE,(_ZN30_INTERNAL_73c95884_4_k_cu_main4cuda3std6ranges3__45__cpo3endE - _ZN30_INTERNAL_73c95884_4_k_cu_main4cuda3std3__45__cpo3endE)
_ZN30_INTERNAL_73c95884_4_k_cu_main4cuda3std3__45__cpo3endE:
	.zero		1
	.type		_ZN30_INTERNAL_73c95884_4_k_cu_main4cuda3std6ranges3__45__cpo3endE,@object
	.size		_ZN30_INTERNAL_73c95884_4_k_cu_main4cuda3std6ranges3__45__cpo3endE,(_ZN30_INTERNAL_73c95884_4_k_cu_main4cuda3std3__419piecewise_constructE - _ZN30_INTERNAL_73c95884_4_k_cu_main4cuda3std6ranges3__45__cpo3endE)
_ZN30_INTERNAL_73c95884_4_k_cu_main4cuda3std6ranges3__45__cpo3endE:
	.zero		1
	.type		_ZN30_INTERNAL_73c95884_4_k_cu_main4cuda3std3__419piecewise_constructE,@object
	.size		_ZN30_INTERNAL_73c95884_4_k_cu_main4cuda3std3__419piecewise_constructE,(_ZN30_INTERNAL_73c95884_4_k_cu_main4cuda3std6ranges3__45__cpo5cdataE - _ZN30_INTERNAL_73c95884_4_k_cu_main4cuda3std3__419piecewise_constructE)
_ZN30_INTERNAL_73c95884_4_k_cu_main4cuda3std3__419piecewise_constructE:
	.zero		1
	.type		_ZN30_INTERNAL_73c95884_4_k_cu_main4cuda3std6ranges3__45__cpo5cdataE,@object
	.size		_ZN30_INTERNAL_73c95884_4_k_cu_main4cuda3std6ranges3__45__cpo5cdataE,(_ZN30_INTERNAL_73c95884_4_k_cu_main6thrust24THRUST_300001_SM_1000_NS12placeholders2_8E - _ZN30_INTERNAL_73c95884_4_k_cu_main4cuda3std6ranges3__45__cpo5cdataE)
_ZN30_INTERNAL_73c95884_4_k_cu_main4cuda3std6ranges3__45__cpo5cdataE:
	.zero		1
	.type		_ZN30_INTERNAL_73c95884_4_k_cu_main6thrust24THRUST_300001_SM_1000_NS12placeholders2_8E,@object
	.size		_ZN30_INTERNAL_73c95884_4_k_cu_main6thrust24THRUST_300001_SM_1000_NS12placeholders2_8E,(_ZN30_INTERNAL_73c95884_4_k_cu_main4cuda3std3__45__cpo4rendE - _ZN30_INTERNAL_73c95884_4_k_cu_main6thrust24THRUST_300001_SM_1000_NS12placeholders2_8E)
_ZN30_INTERNAL_73c95884_4_k_cu_main6thrust24THRUST_300001_SM_1000_NS12placeholders2_8E:
	.zero		1
	.type		_ZN30_INTERNAL_73c95884_4_k_cu_main4cuda3std3__45__cpo4rendE,@object
	.size		_ZN30_INTERNAL_73c95884_4_k_cu_main4cuda3std3__45__cpo4rendE,(_ZN30_INTERNAL_73c95884_4_k_cu_main4cuda3std6ranges3__45__cpo9iter_swapE - _ZN30_INTERNAL_73c95884_4_k_cu_main4cuda3std3__45__cpo4rendE)
_ZN30_INTERNAL_73c95884_4_k_cu_main4cuda3std3__45__cpo4rendE:
	.zero		1
	.type		_ZN30_INTERNAL_73c95884_4_k_cu_main4cuda3std6ranges3__45__cpo9iter_swapE,@object
	.size		_ZN30_INTERNAL_73c95884_4_k_cu_main4cuda3std6ranges3__45__cpo9iter_swapE,(_ZN30_INTERNAL_73c95884_4_k_cu_main4cuda3std3__48unexpectE - _ZN30_INTERNAL_73c95884_4_k_cu_main4cuda3std6ranges3__45__cpo9iter_swapE)
_ZN30_INTERNAL_73c95884_4_k_cu_main4cuda3std6ranges3__45__cpo9iter_swapE:
	.zero		1
	.type		_ZN30_INTERNAL_73c95884_4_k_cu_main4cuda3std3__48unexpectE,@object
	.size		_ZN30_INTERNAL_73c95884_4_k_cu_main4cuda3std3__48unexpectE,(_ZN30_INTERNAL_73c95884_4_k_cu_main6thrust24THRUST_300001_SM_1000_NS6system6detail10sequential3seqE - _ZN30_INTERNAL_73c95884_4_k_cu_main4cuda3std3__48unexpectE)
_ZN30_INTERNAL_73c95884_4_k_cu_main4cuda3std3__48unexpectE:
	.zero		1
	.type		_ZN30_INTERNAL_73c95884_4_k_cu_main6thrust24THRUST_300001_SM_1000_NS6system6detail10sequential3seqE,@object
	.size		_ZN30_INTERNAL_73c95884_4_k_cu_main6thrust24THRUST_300001_SM_1000_NS6system6detail10sequential3seqE,(.L_29 - _ZN30_INTERNAL_73c95884_4_k_cu_main6thrust24THRUST_300001_SM_1000_NS6system6detail10sequential3seqE)
_ZN30_INTERNAL_73c95884_4_k_cu_main6thrust24THRUST_300001_SM_1000_NS6system6detail10sequential3seqE:
	.zero		1
.L_29:


//--------------------- .nv.constant0._ZN3cub18CUB_300001_SM_10006detail11EmptyKernelIvEEvv --------------------------
	.section	.nv.constant0._ZN3cub18CUB_300001_SM_10006detail11EmptyKernelIvEEvv,"a",@progbits
	.sectionflags	@""
	.align	4
.nv.constant0._ZN3cub18CUB_300001_SM_10006detail11EmptyKernelIvEEvv:
	.zero		896


//--------------------- SYMBOLS --------------------------

	.type		.nv.reservedSmem.offset0,@object
	.size		.nv.reservedSmem.offset0,0x4
